//
// Generated by NVIDIA NVVM Compiler
//
// Compiler Build ID: CL-36424714
// Cuda compilation tools, release 13.0, V13.0.88
// Based on NVVM 20.0.0
//

.version 9.0
.target sm_100
.address_size 64

	// .globl	_Z15ldmatrix_kernelv
.extern .func  (.param .b32 func_retval0) vprintf
(
	.param .b64 vprintf_param_0,
	.param .b64 vprintf_param_1
)
;
// _ZZ15ldmatrix_kernelvE4smem has been demoted
.global .align 1 .b8 $str[27] = {116, 104, 114, 101, 97, 100, 32, 37, 100, 32, 118, 97, 108, 32, 37, 102, 58, 37, 102, 32, 37, 102, 58, 37, 102, 10};

.visible .entry _Z15ldmatrix_kernelv()
{
	.local .align 8 .b8 	__local_depot0[40];
	.reg .b64 	%SP;
	.reg .b64 	%SPL;
	.reg .pred 	%p<2>;
	.reg .b16 	%rs<133>;
	.reg .b32 	%r<137>;
	.reg .b32 	%f<5>;
	.reg .b64 	%rd<5>;
	.reg .b64 	%fd<5>;
	// demoted variable
	.shared .align 2 .b8 _ZZ15ldmatrix_kernelvE4smem[256];
	mov.u64 	%SPL, __local_depot0;
	cvta.local.u64 	%SP, %SPL;
	mov.u32 	%r1, %tid.x;
	setp.ne.s32 	%p1, %r1, 0;
	@%p1 bra 	$L__BB0_2;
	mov.b32 	%r2, 0;
	// begin inline asm
	cvt.rm.f16.s32 %rs1, %r2;
	// end inline asm
	st.shared.u16 	[_ZZ15ldmatrix_kernelvE4smem], %rs1;
	mov.b32 	%r3, 1;
	// begin inline asm
	cvt.rm.f16.s32 %rs2, %r3;
	// end inline asm
	st.shared.u16 	[_ZZ15ldmatrix_kernelvE4smem+2], %rs2;
	mov.b32 	%r4, 2;
	// begin inline asm
	cvt.rm.f16.s32 %rs3, %r4;
	// end inline asm
	st.shared.u16 	[_ZZ15ldmatrix_kernelvE4smem+4], %rs3;
	mov.b32 	%r5, 3;
	// begin inline asm
	cvt.rm.f16.s32 %rs4, %r5;
	// end inline asm
	st.shared.u16 	[_ZZ15ldmatrix_kernelvE4smem+6], %rs4;
	mov.b32 	%r6, 4;
	// begin inline asm
	cvt.rm.f16.s32 %rs5, %r6;
	// end inline asm
	st.shared.u16 	[_ZZ15ldmatrix_kernelvE4smem+8], %rs5;
	mov.b32 	%r7, 5;
	// begin inline asm
	cvt.rm.f16.s32 %rs6, %r7;
	// end inline asm
	st.shared.u16 	[_ZZ15ldmatrix_kernelvE4smem+10], %rs6;
	mov.b32 	%r8, 6;
	// begin inline asm
	cvt.rm.f16.s32 %rs7, %r8;
	// end inline asm
	st.shared.u16 	[_ZZ15ldmatrix_kernelvE4smem+12], %rs7;
	mov.b32 	%r9, 7;
	// begin inline asm
	cvt.rm.f16.s32 %rs8, %r9;
	// end inline asm
	st.shared.u16 	[_ZZ15ldmatrix_kernelvE4smem+14], %rs8;
	mov.b32 	%r10, 8;
	// begin inline asm
	cvt.rm.f16.s32 %rs9, %r10;
	// end inline asm
	st.shared.u16 	[_ZZ15ldmatrix_kernelvE4smem+16], %rs9;
	mov.b32 	%r11, 9;
	// begin inline asm
	cvt.rm.f16.s32 %rs10, %r11;
	// end inline asm
	st.shared.u16 	[_ZZ15ldmatrix_kernelvE4smem+18], %rs10;
	mov.b32 	%r12, 10;
	// begin inline asm
	cvt.rm.f16.s32 %rs11, %r12;
	// end inline asm
	st.shared.u16 	[_ZZ15ldmatrix_kernelvE4smem+20], %rs11;
	mov.b32 	%r13, 11;
	// begin inline asm
	cvt.rm.f16.s32 %rs12, %r13;
	// end inline asm
	st.shared.u16 	[_ZZ15ldmatrix_kernelvE4smem+22], %rs12;
	mov.b32 	%r14, 12;
	// begin inline asm
	cvt.rm.f16.s32 %rs13, %r14;
	// end inline asm
	st.shared.u16 	[_ZZ15ldmatrix_kernelvE4smem+24], %rs13;
	mov.b32 	%r15, 13;
	// begin inline asm
	cvt.rm.f16.s32 %rs14, %r15;
	// end inline asm
	st.shared.u16 	[_ZZ15ldmatrix_kernelvE4smem+26], %rs14;
	mov.b32 	%r16, 14;
	// begin inline asm
	cvt.rm.f16.s32 %rs15, %r16;
	// end inline asm
	st.shared.u16 	[_ZZ15ldmatrix_kernelvE4smem+28], %rs15;
	mov.b32 	%r17, 15;
	// begin inline asm
	cvt.rm.f16.s32 %rs16, %r17;
	// end inline asm
	st.shared.u16 	[_ZZ15ldmatrix_kernelvE4smem+30], %rs16;
	mov.b32 	%r18, 16;
	// begin inline asm
	cvt.rm.f16.s32 %rs17, %r18;
	// end inline asm
	st.shared.u16 	[_ZZ15ldmatrix_kernelvE4smem+32], %rs17;
	mov.b32 	%r19, 17;
	// begin inline asm
	cvt.rm.f16.s32 %rs18, %r19;
	// end inline asm
	st.shared.u16 	[_ZZ15ldmatrix_kernelvE4smem+34], %rs18;
	mov.b32 	%r20, 18;
	// begin inline asm
	cvt.rm.f16.s32 %rs19, %r20;
	// end inline asm
	st.shared.u16 	[_ZZ15ldmatrix_kernelvE4smem+36], %rs19;
	mov.b32 	%r21, 19;
	// begin inline asm
	cvt.rm.f16.s32 %rs20, %r21;
	// end inline asm
	st.shared.u16 	[_ZZ15ldmatrix_kernelvE4smem+38], %rs20;
	mov.b32 	%r22, 20;
	// begin inline asm
	cvt.rm.f16.s32 %rs21, %r22;
	// end inline asm
	st.shared.u16 	[_ZZ15ldmatrix_kernelvE4smem+40], %rs21;
	mov.b32 	%r23, 21;
	// begin inline asm
	cvt.rm.f16.s32 %rs22, %r23;
	// end inline asm
	st.shared.u16 	[_ZZ15ldmatrix_kernelvE4smem+42], %rs22;
	mov.b32 	%r24, 22;
	// begin inline asm
	cvt.rm.f16.s32 %rs23, %r24;
	// end inline asm
	st.shared.u16 	[_ZZ15ldmatrix_kernelvE4smem+44], %rs23;
	mov.b32 	%r25, 23;
	// begin inline asm
	cvt.rm.f16.s32 %rs24, %r25;
	// end inline asm
	st.shared.u16 	[_ZZ15ldmatrix_kernelvE4smem+46], %rs24;
	mov.b32 	%r26, 24;
	// begin inline asm
	cvt.rm.f16.s32 %rs25, %r26;
	// end inline asm
	st.shared.u16 	[_ZZ15ldmatrix_kernelvE4smem+48], %rs25;
	mov.b32 	%r27, 25;
	// begin inline asm
	cvt.rm.f16.s32 %rs26, %r27;
	// end inline asm
	st.shared.u16 	[_ZZ15ldmatrix_kernelvE4smem+50], %rs26;
	mov.b32 	%r28, 26;
	// begin inline asm
	cvt.rm.f16.s32 %rs27, %r28;
	// end inline asm
	st.shared.u16 	[_ZZ15ldmatrix_kernelvE4smem+52], %rs27;
	mov.b32 	%r29, 27;
	// begin inline asm
	cvt.rm.f16.s32 %rs28, %r29;
	// end inline asm
	st.shared.u16 	[_ZZ15ldmatrix_kernelvE4smem+54], %rs28;
	mov.b32 	%r30, 28;
	// begin inline asm
	cvt.rm.f16.s32 %rs29, %r30;
	// end inline asm
	st.shared.u16 	[_ZZ15ldmatrix_kernelvE4smem+56], %rs29;
	mov.b32 	%r31, 29;
	// begin inline asm
	cvt.rm.f16.s32 %rs30, %r31;
	// end inline asm
	st.shared.u16 	[_ZZ15ldmatrix_kernelvE4smem+58], %rs30;
	mov.b32 	%r32, 30;
	// begin inline asm
	cvt.rm.f16.s32 %rs31, %r32;
	// end inline asm
	st.shared.u16 	[_ZZ15ldmatrix_kernelvE4smem+60], %rs31;
	mov.b32 	%r33, 31;
	// begin inline asm
	cvt.rm.f16.s32 %rs32, %r33;
	// end inline asm
	st.shared.u16 	[_ZZ15ldmatrix_kernelvE4smem+62], %rs32;
	mov.b32 	%r34, 32;
	// begin inline asm
	cvt.rm.f16.s32 %rs33, %r34;
	// end inline asm
	st.shared.u16 	[_ZZ15ldmatrix_kernelvE4smem+64], %rs33;
	mov.b32 	%r35, 33;
	// begin inline asm
	cvt.rm.f16.s32 %rs34, %r35;
	// end inline asm
	st.shared.u16 	[_ZZ15ldmatrix_kernelvE4smem+66], %rs34;
	mov.b32 	%r36, 34;
	// begin inline asm
	cvt.rm.f16.s32 %rs35, %r36;
	// end inline asm
	st.shared.u16 	[_ZZ15ldmatrix_kernelvE4smem+68], %rs35;
	mov.b32 	%r37, 35;
	// begin inline asm
	cvt.rm.f16.s32 %rs36, %r37;
	// end inline asm
	st.shared.u16 	[_ZZ15ldmatrix_kernelvE4smem+70], %rs36;
	mov.b32 	%r38, 36;
	// begin inline asm
	cvt.rm.f16.s32 %rs37, %r38;
	// end inline asm
	st.shared.u16 	[_ZZ15ldmatrix_kernelvE4smem+72], %rs37;
	mov.b32 	%r39, 37;
	// begin inline asm
	cvt.rm.f16.s32 %rs38, %r39;
	// end inline asm
	st.shared.u16 	[_ZZ15ldmatrix_kernelvE4smem+74], %rs38;
	mov.b32 	%r40, 38;
	// begin inline asm
	cvt.rm.f16.s32 %rs39, %r40;
	// end inline asm
	st.shared.u16 	[_ZZ15ldmatrix_kernelvE4smem+76], %rs39;
	mov.b32 	%r41, 39;
	// begin inline asm
	cvt.rm.f16.s32 %rs40, %r41;
	// end inline asm
	st.shared.u16 	[_ZZ15ldmatrix_kernelvE4smem+78], %rs40;
	mov.b32 	%r42, 40;
	// begin inline asm
	cvt.rm.f16.s32 %rs41, %r42;
	// end inline asm
	st.shared.u16 	[_ZZ15ldmatrix_kernelvE4smem+80], %rs41;
	mov.b32 	%r43, 41;
	// begin inline asm
	cvt.rm.f16.s32 %rs42, %r43;
	// end inline asm
	st.shared.u16 	[_ZZ15ldmatrix_kernelvE4smem+82], %rs42;
	mov.b32 	%r44, 42;
	// begin inline asm
	cvt.rm.f16.s32 %rs43, %r44;
	// end inline asm
	st.shared.u16 	[_ZZ15ldmatrix_kernelvE4smem+84], %rs43;
	mov.b32 	%r45, 43;
	// begin inline asm
	cvt.rm.f16.s32 %rs44, %r45;
	// end inline asm
	st.shared.u16 	[_ZZ15ldmatrix_kernelvE4smem+86], %rs44;
	mov.b32 	%r46, 44;
	// begin inline asm
	cvt.rm.f16.s32 %rs45, %r46;
	// end inline asm
	st.shared.u16 	[_ZZ15ldmatrix_kernelvE4smem+88], %rs45;
	mov.b32 	%r47, 45;
	// begin inline asm
	cvt.rm.f16.s32 %rs46, %r47;
	// end inline asm
	st.shared.u16 	[_ZZ15ldmatrix_kernelvE4smem+90], %rs46;
	mov.b32 	%r48, 46;
	// begin inline asm
	cvt.rm.f16.s32 %rs47, %r48;
	// end inline asm
	st.shared.u16 	[_ZZ15ldmatrix_kernelvE4smem+92], %rs47;
	mov.b32 	%r49, 47;
	// begin inline asm
	cvt.rm.f16.s32 %rs48, %r49;
	// end inline asm
	st.shared.u16 	[_ZZ15ldmatrix_kernelvE4smem+94], %rs48;
	mov.b32 	%r50, 48;
	// begin inline asm
	cvt.rm.f16.s32 %rs49, %r50;
	// end inline asm
	st.shared.u16 	[_ZZ15ldmatrix_kernelvE4smem+96], %rs49;
	mov.b32 	%r51, 49;
	// begin inline asm
	cvt.rm.f16.s32 %rs50, %r51;
	// end inline asm
	st.shared.u16 	[_ZZ15ldmatrix_kernelvE4smem+98], %rs50;
	mov.b32 	%r52, 50;
	// begin inline asm
	cvt.rm.f16.s32 %rs51, %r52;
	// end inline asm
	st.shared.u16 	[_ZZ15ldmatrix_kernelvE4smem+100], %rs51;
	mov.b32 	%r53, 51;
	// begin inline asm
	cvt.rm.f16.s32 %rs52, %r53;
	// end inline asm
	st.shared.u16 	[_ZZ15ldmatrix_kernelvE4smem+102], %rs52;
	mov.b32 	%r54, 52;
	// begin inline asm
	cvt.rm.f16.s32 %rs53, %r54;
	// end inline asm
	st.shared.u16 	[_ZZ15ldmatrix_kernelvE4smem+104], %rs53;
	mov.b32 	%r55, 53;
	// begin inline asm
	cvt.rm.f16.s32 %rs54, %r55;
	// end inline asm
	st.shared.u16 	[_ZZ15ldmatrix_kernelvE4smem+106], %rs54;
	mov.b32 	%r56, 54;
	// begin inline asm
	cvt.rm.f16.s32 %rs55, %r56;
	// end inline asm
	st.shared.u16 	[_ZZ15ldmatrix_kernelvE4smem+108], %rs55;
	mov.b32 	%r57, 55;
	// begin inline asm
	cvt.rm.f16.s32 %rs56, %r57;
	// end inline asm
	st.shared.u16 	[_ZZ15ldmatrix_kernelvE4smem+110], %rs56;
	mov.b32 	%r58, 56;
	// begin inline asm
	cvt.rm.f16.s32 %rs57, %r58;
	// end inline asm
	st.shared.u16 	[_ZZ15ldmatrix_kernelvE4smem+112], %rs57;
	mov.b32 	%r59, 57;
	// begin inline asm
	cvt.rm.f16.s32 %rs58, %r59;
	// end inline asm
	st.shared.u16 	[_ZZ15ldmatrix_kernelvE4smem+114], %rs58;
	mov.b32 	%r60, 58;
	// begin inline asm
	cvt.rm.f16.s32 %rs59, %r60;
	// end inline asm
	st.shared.u16 	[_ZZ15ldmatrix_kernelvE4smem+116], %rs59;
	mov.b32 	%r61, 59;
	// begin inline asm
	cvt.rm.f16.s32 %rs60, %r61;
	// end inline asm
	st.shared.u16 	[_ZZ15ldmatrix_kernelvE4smem+118], %rs60;
	mov.b32 	%r62, 60;
	// begin inline asm
	cvt.rm.f16.s32 %rs61, %r62;
	// end inline asm
	st.shared.u16 	[_ZZ15ldmatrix_kernelvE4smem+120], %rs61;
	mov.b32 	%r63, 61;
	// begin inline asm
	cvt.rm.f16.s32 %rs62, %r63;
	// end inline asm
	st.shared.u16 	[_ZZ15ldmatrix_kernelvE4smem+122], %rs62;
	mov.b32 	%r64, 62;
	// begin inline asm
	cvt.rm.f16.s32 %rs63, %r64;
	// end inline asm
	st.shared.u16 	[_ZZ15ldmatrix_kernelvE4smem+124], %rs63;
	mov.b32 	%r65, 63;
	// begin inline asm
	cvt.rm.f16.s32 %rs64, %r65;
	// end inline asm
	st.shared.u16 	[_ZZ15ldmatrix_kernelvE4smem+126], %rs64;
	mov.b32 	%r66, 64;
	// begin inline asm
	cvt.rm.f16.s32 %rs65, %r66;
	// end inline asm
	st.shared.u16 	[_ZZ15ldmatrix_kernelvE4smem+128], %rs65;
	mov.b32 	%r67, 65;
	// begin inline asm
	cvt.rm.f16.s32 %rs66, %r67;
	// end inline asm
	st.shared.u16 	[_ZZ15ldmatrix_kernelvE4smem+130], %rs66;
	mov.b32 	%r68, 66;
	// begin inline asm
	cvt.rm.f16.s32 %rs67, %r68;
	// end inline asm
	st.shared.u16 	[_ZZ15ldmatrix_kernelvE4smem+132], %rs67;
	mov.b32 	%r69, 67;
	// begin inline asm
	cvt.rm.f16.s32 %rs68, %r69;
	// end inline asm
	st.shared.u16 	[_ZZ15ldmatrix_kernelvE4smem+134], %rs68;
	mov.b32 	%r70, 68;
	// begin inline asm
	cvt.rm.f16.s32 %rs69, %r70;
	// end inline asm
	st.shared.u16 	[_ZZ15ldmatrix_kernelvE4smem+136], %rs69;
	mov.b32 	%r71, 69;
	// begin inline asm
	cvt.rm.f16.s32 %rs70, %r71;
	// end inline asm
	st.shared.u16 	[_ZZ15ldmatrix_kernelvE4smem+138], %rs70;
	mov.b32 	%r72, 70;
	// begin inline asm
	cvt.rm.f16.s32 %rs71, %r72;
	// end inline asm
	st.shared.u16 	[_ZZ15ldmatrix_kernelvE4smem+140], %rs71;
	mov.b32 	%r73, 71;
	// begin inline asm
	cvt.rm.f16.s32 %rs72, %r73;
	// end inline asm
	st.shared.u16 	[_ZZ15ldmatrix_kernelvE4smem+142], %rs72;
	mov.b32 	%r74, 72;
	// begin inline asm
	cvt.rm.f16.s32 %rs73, %r74;
	// end inline asm
	st.shared.u16 	[_ZZ15ldmatrix_kernelvE4smem+144], %rs73;
	mov.b32 	%r75, 73;
	// begin inline asm
	cvt.rm.f16.s32 %rs74, %r75;
	// end inline asm
	st.shared.u16 	[_ZZ15ldmatrix_kernelvE4smem+146], %rs74;
	mov.b32 	%r76, 74;
	// begin inline asm
	cvt.rm.f16.s32 %rs75, %r76;
	// end inline asm
	st.shared.u16 	[_ZZ15ldmatrix_kernelvE4smem+148], %rs75;
	mov.b32 	%r77, 75;
	// begin inline asm
	cvt.rm.f16.s32 %rs76, %r77;
	// end inline asm
	st.shared.u16 	[_ZZ15ldmatrix_kernelvE4smem+150], %rs76;
	mov.b32 	%r78, 76;
	// begin inline asm
	cvt.rm.f16.s32 %rs77, %r78;
	// end inline asm
	st.shared.u16 	[_ZZ15ldmatrix_kernelvE4smem+152], %rs77;
	mov.b32 	%r79, 77;
	// begin inline asm
	cvt.rm.f16.s32 %rs78, %r79;
	// end inline asm
	st.shared.u16 	[_ZZ15ldmatrix_kernelvE4smem+154], %rs78;
	mov.b32 	%r80, 78;
	// begin inline asm
	cvt.rm.f16.s32 %rs79, %r80;
	// end inline asm
	st.shared.u16 	[_ZZ15ldmatrix_kernelvE4smem+156], %rs79;
	mov.b32 	%r81, 79;
	// begin inline asm
	cvt.rm.f16.s32 %rs80, %r81;
	// end inline asm
	st.shared.u16 	[_ZZ15ldmatrix_kernelvE4smem+158], %rs80;
	mov.b32 	%r82, 80;
	// begin inline asm
	cvt.rm.f16.s32 %rs81, %r82;
	// end inline asm
	st.shared.u16 	[_ZZ15ldmatrix_kernelvE4smem+160], %rs81;
	mov.b32 	%r83, 81;
	// begin inline asm
	cvt.rm.f16.s32 %rs82, %r83;
	// end inline asm
	st.shared.u16 	[_ZZ15ldmatrix_kernelvE4smem+162], %rs82;
	mov.b32 	%r84, 82;
	// begin inline asm
	cvt.rm.f16.s32 %rs83, %r84;
	// end inline asm
	st.shared.u16 	[_ZZ15ldmatrix_kernelvE4smem+164], %rs83;
	mov.b32 	%r85, 83;
	// begin inline asm
	cvt.rm.f16.s32 %rs84, %r85;
	// end inline asm
	st.shared.u16 	[_ZZ15ldmatrix_kernelvE4smem+166], %rs84;
	mov.b32 	%r86, 84;
	// begin inline asm
	cvt.rm.f16.s32 %rs85, %r86;
	// end inline asm
	st.shared.u16 	[_ZZ15ldmatrix_kernelvE4smem+168], %rs85;
	mov.b32 	%r87, 85;
	// begin inline asm
	cvt.rm.f16.s32 %rs86, %r87;
	// end inline asm
	st.shared.u16 	[_ZZ15ldmatrix_kernelvE4smem+170], %rs86;
	mov.b32 	%r88, 86;
	// begin inline asm
	cvt.rm.f16.s32 %rs87, %r88;
	// end inline asm
	st.shared.u16 	[_ZZ15ldmatrix_kernelvE4smem+172], %rs87;
	mov.b32 	%r89, 87;
	// begin inline asm
	cvt.rm.f16.s32 %rs88, %r89;
	// end inline asm
	st.shared.u16 	[_ZZ15ldmatrix_kernelvE4smem+174], %rs88;
	mov.b32 	%r90, 88;
	// begin inline asm
	cvt.rm.f16.s32 %rs89, %r90;
	// end inline asm
	st.shared.u16 	[_ZZ15ldmatrix_kernelvE4smem+176], %rs89;
	mov.b32 	%r91, 89;
	// begin inline asm
	cvt.rm.f16.s32 %rs90, %r91;
	// end inline asm
	st.shared.u16 	[_ZZ15ldmatrix_kernelvE4smem+178], %rs90;
	mov.b32 	%r92, 90;
	// begin inline asm
	cvt.rm.f16.s32 %rs91, %r92;
	// end inline asm
	st.shared.u16 	[_ZZ15ldmatrix_kernelvE4smem+180], %rs91;
	mov.b32 	%r93, 91;
	// begin inline asm
	cvt.rm.f16.s32 %rs92, %r93;
	// end inline asm
	st.shared.u16 	[_ZZ15ldmatrix_kernelvE4smem+182], %rs92;
	mov.b32 	%r94, 92;
	// begin inline asm
	cvt.rm.f16.s32 %rs93, %r94;
	// end inline asm
	st.shared.u16 	[_ZZ15ldmatrix_kernelvE4smem+184], %rs93;
	mov.b32 	%r95, 93;
	// begin inline asm
	cvt.rm.f16.s32 %rs94, %r95;
	// end inline asm
	st.shared.u16 	[_ZZ15ldmatrix_kernelvE4smem+186], %rs94;
	mov.b32 	%r96, 94;
	// begin inline asm
	cvt.rm.f16.s32 %rs95, %r96;
	// end inline asm
	st.shared.u16 	[_ZZ15ldmatrix_kernelvE4smem+188], %rs95;
	mov.b32 	%r97, 95;
	// begin inline asm
	cvt.rm.f16.s32 %rs96, %r97;
	// end inline asm
	st.shared.u16 	[_ZZ15ldmatrix_kernelvE4smem+190], %rs96;
	mov.b32 	%r98, 96;
	// begin inline asm
	cvt.rm.f16.s32 %rs97, %r98;
	// end inline asm
	st.shared.u16 	[_ZZ15ldmatrix_kernelvE4smem+192], %rs97;
	mov.b32 	%r99, 97;
	// begin inline asm
	cvt.rm.f16.s32 %rs98, %r99;
	// end inline asm
	st.shared.u16 	[_ZZ15ldmatrix_kernelvE4smem+194], %rs98;
	mov.b32 	%r100, 98;
	// begin inline asm
	cvt.rm.f16.s32 %rs99, %r100;
	// end inline asm
	st.shared.u16 	[_ZZ15ldmatrix_kernelvE4smem+196], %rs99;
	mov.b32 	%r101, 99;
	// begin inline asm
	cvt.rm.f16.s32 %rs100, %r101;
	// end inline asm
	st.shared.u16 	[_ZZ15ldmatrix_kernelvE4smem+198], %rs100;
	mov.b32 	%r102, 100;
	// begin inline asm
	cvt.rm.f16.s32 %rs101, %r102;
	// end inline asm
	st.shared.u16 	[_ZZ15ldmatrix_kernelvE4smem+200], %rs101;
	mov.b32 	%r103, 101;
	// begin inline asm
	cvt.rm.f16.s32 %rs102, %r103;
	// end inline asm
	st.shared.u16 	[_ZZ15ldmatrix_kernelvE4smem+202], %rs102;
	mov.b32 	%r104, 102;
	// begin inline asm
	cvt.rm.f16.s32 %rs103, %r104;
	// end inline asm
	st.shared.u16 	[_ZZ15ldmatrix_kernelvE4smem+204], %rs103;
	mov.b32 	%r105, 103;
	// begin inline asm
	cvt.rm.f16.s32 %rs104, %r105;
	// end inline asm
	st.shared.u16 	[_ZZ15ldmatrix_kernelvE4smem+206], %rs104;
	mov.b32 	%r106, 104;
	// begin inline asm
	cvt.rm.f16.s32 %rs105, %r106;
	// end inline asm
	st.shared.u16 	[_ZZ15ldmatrix_kernelvE4smem+208], %rs105;
	mov.b32 	%r107, 105;
	// begin inline asm
	cvt.rm.f16.s32 %rs106, %r107;
	// end inline asm
	st.shared.u16 	[_ZZ15ldmatrix_kernelvE4smem+210], %rs106;
	mov.b32 	%r108, 106;
	// begin inline asm
	cvt.rm.f16.s32 %rs107, %r108;
	// end inline asm
	st.shared.u16 	[_ZZ15ldmatrix_kernelvE4smem+212], %rs107;
	mov.b32 	%r109, 107;
	// begin inline asm
	cvt.rm.f16.s32 %rs108, %r109;
	// end inline asm
	st.shared.u16 	[_ZZ15ldmatrix_kernelvE4smem+214], %rs108;
	mov.b32 	%r110, 108;
	// begin inline asm
	cvt.rm.f16.s32 %rs109, %r110;
	// end inline asm
	st.shared.u16 	[_ZZ15ldmatrix_kernelvE4smem+216], %rs109;
	mov.b32 	%r111, 109;
	// begin inline asm
	cvt.rm.f16.s32 %rs110, %r111;
	// end inline asm
	st.shared.u16 	[_ZZ15ldmatrix_kernelvE4smem+218], %rs110;
	mov.b32 	%r112, 110;
	// begin inline asm
	cvt.rm.f16.s32 %rs111, %r112;
	// end inline asm
	st.shared.u16 	[_ZZ15ldmatrix_kernelvE4smem+220], %rs111;
	mov.b32 	%r113, 111;
	// begin inline asm
	cvt.rm.f16.s32 %rs112, %r113;
	// end inline asm
	st.shared.u16 	[_ZZ15ldmatrix_kernelvE4smem+222], %rs112;
	mov.b32 	%r114, 112;
	// begin inline asm
	cvt.rm.f16.s32 %rs113, %r114;
	// end inline asm
	st.shared.u16 	[_ZZ15ldmatrix_kernelvE4smem+224], %rs113;
	mov.b32 	%r115, 113;
	// begin inline asm
	cvt.rm.f16.s32 %rs114, %r115;
	// end inline asm
	st.shared.u16 	[_ZZ15ldmatrix_kernelvE4smem+226], %rs114;
	mov.b32 	%r116, 114;
	// begin inline asm
	cvt.rm.f16.s32 %rs115, %r116;
	// end inline asm
	st.shared.u16 	[_ZZ15ldmatrix_kernelvE4smem+228], %rs115;
	mov.b32 	%r117, 115;
	// begin inline asm
	cvt.rm.f16.s32 %rs116, %r117;
	// end inline asm
	st.shared.u16 	[_ZZ15ldmatrix_kernelvE4smem+230], %rs116;
	mov.b32 	%r118, 116;
	// begin inline asm
	cvt.rm.f16.s32 %rs117, %r118;
	// end inline asm
	st.shared.u16 	[_ZZ15ldmatrix_kernelvE4smem+232], %rs117;
	mov.b32 	%r119, 117;
	// begin inline asm
	cvt.rm.f16.s32 %rs118, %r119;
	// end inline asm
	st.shared.u16 	[_ZZ15ldmatrix_kernelvE4smem+234], %rs118;
	mov.b32 	%r120, 118;
	// begin inline asm
	cvt.rm.f16.s32 %rs119, %r120;
	// end inline asm
	st.shared.u16 	[_ZZ15ldmatrix_kernelvE4smem+236], %rs119;
	mov.b32 	%r121, 119;
	// begin inline asm
	cvt.rm.f16.s32 %rs120, %r121;
	// end inline asm
	st.shared.u16 	[_ZZ15ldmatrix_kernelvE4smem+238], %rs120;
	mov.b32 	%r122, 120;
	// begin inline asm
	cvt.rm.f16.s32 %rs121, %r122;
	// end inline asm
	st.shared.u16 	[_ZZ15ldmatrix_kernelvE4smem+240], %rs121;
	mov.b32 	%r123, 121;
	// begin inline asm
	cvt.rm.f16.s32 %rs122, %r123;
	// end inline asm
	st.shared.u16 	[_ZZ15ldmatrix_kernelvE4smem+242], %rs122;
	mov.b32 	%r124, 122;
	// begin inline asm
	cvt.rm.f16.s32 %rs123, %r124;
	// end inline asm
	st.shared.u16 	[_ZZ15ldmatrix_kernelvE4smem+244], %rs123;
	mov.b32 	%r125, 123;
	// begin inline asm
	cvt.rm.f16.s32 %rs124, %r125;
	// end inline asm
	st.shared.u16 	[_ZZ15ldmatrix_kernelvE4smem+246], %rs124;
	mov.b32 	%r126, 124;
	// begin inline asm
	cvt.rm.f16.s32 %rs125, %r126;
	// end inline asm
	st.shared.u16 	[_ZZ15ldmatrix_kernelvE4smem+248], %rs125;
	mov.b32 	%r127, 125;
	// begin inline asm
	cvt.rm.f16.s32 %rs126, %r127;
	// end inline asm
	st.shared.u16 	[_ZZ15ldmatrix_kernelvE4smem+250], %rs126;
	mov.b32 	%r128, 126;
	// begin inline asm
	cvt.rm.f16.s32 %rs127, %r128;
	// end inline asm
	st.shared.u16 	[_ZZ15ldmatrix_kernelvE4smem+252], %rs127;
	mov.b32 	%r129, 127;
	// begin inline asm
	cvt.rm.f16.s32 %rs128, %r129;
	// end inline asm
	st.shared.u16 	[_ZZ15ldmatrix_kernelvE4smem+254], %rs128;
$L__BB0_2:
	add.u64 	%rd1, %SP, 0;
	add.u64 	%rd2, %SPL, 0;
	bar.sync 	0;
	shl.b32 	%r133, %r1, 4;
	mov.u32 	%r134, _ZZ15ldmatrix_kernelvE4smem;
	add.s32 	%r132, %r134, %r133;
	// begin inline asm
	ldmatrix.sync.aligned.x2.m8n8.shared.b16 {%r130, %r131}, [%r132];

	// end inline asm
	mov.b32 	{%rs129, %rs130}, %r130;
	mov.b32 	{%rs131, %rs132}, %r131;
	// begin inline asm
	{  cvt.f32.f16 %f1, %rs129;}

	// end inline asm
	cvt.f64.f32 	%fd1, %f1;
	// begin inline asm
	{  cvt.f32.f16 %f2, %rs130;}

	// end inline asm
	cvt.f64.f32 	%fd2, %f2;
	// begin inline asm
	{  cvt.f32.f16 %f3, %rs131;}

	// end inline asm
	cvt.f64.f32 	%fd3, %f3;
	// begin inline asm
	{  cvt.f32.f16 %f4, %rs132;}

	// end inline asm
	cvt.f64.f32 	%fd4, %f4;
	st.local.u32 	[%rd2], %r1;
	st.local.f64 	[%rd2+8], %fd1;
	st.local.f64 	[%rd2+16], %fd2;
	st.local.f64 	[%rd2+24], %fd3;
	st.local.f64 	[%rd2+32], %fd4;
	mov.u64 	%rd3, $str;
	cvta.global.u64 	%rd4, %rd3;
	{ // callseq 0, 0
	.param .b64 param0;
	st.param.b64 	[param0], %rd4;
	.param .b64 param1;
	st.param.b64 	[param1], %rd1;
	.param .b32 retval0;
	call.uni (retval0), 
	vprintf, 
	(
	param0, 
	param1
	);
	ld.param.b32 	%r135, [retval0];
	} // callseq 0
	ret;

}


// ===== COMPILED SASS (sm_100) =====

	.target	sm_100

	.elftype	@"ET_EXEC"


//--------------------- .note.nv.tkinfo           --------------------------
	.section	.note.nv.tkinfo,"",@"SHT_NOTE"
	.sectionflags	@"SHF_NOTE_NV_TKINFO"
	.tkinfo
        /*0018*/ 	.word	0x00000002
        /*0030*/ 	.string	""
        /*0030*/ 	.string	"ptxas"
        /*0030*/ 	.string	"Cuda compilation tools, release 13.0, V13.0.88"
        /*0030*/ 	.string	"Build cuda_13.0.r13.0/compiler.36424714_0"
        /*0030*/ 	.string	"-arch sm_100 -m 64 "



//--------------------- .note.nv.cuinfo           --------------------------
	.section	.note.nv.cuinfo,"",@"SHT_NOTE"
	.sectionflags	@"SHF_NOTE_NV_CUINFO"
        /*0018*/ 	.short	0x0002
        /*001a*/ 	.short	0x0064
        /*001c*/ 	.short	0x0082
	.zero		2


//--------------------- .nv.info                  --------------------------
	.section	.nv.info,"",@"SHT_CUDA_INFO"
	.align	4


	//----- nvinfo : EIATTR_REGCOUNT
	.align		4
        /*0000*/ 	.byte	0x04, 0x2f
        /*0002*/ 	.short	(.L_2 - .L_1)
	.align		4
.L_1:
        /*0004*/ 	.word	index@(_Z15ldmatrix_kernelv)
        /*0008*/ 	.word	0x0000001f


	//----- nvinfo : EIATTR_FRAME_SIZE
	.align		4
.L_2:
        /*000c*/ 	.byte	0x04, 0x11
        /*000e*/ 	.short	(.L_4 - .L_3)
	.align		4
.L_3:
        /*0010*/ 	.word	index@(_Z15ldmatrix_kernelv)
        /*0014*/ 	.word	0x00000028


	//----- nvinfo : EIATTR_MIN_STACK_SIZE
	.align		4
.L_4:
        /*0018*/ 	.byte	0x04, 0x12
        /*001a*/ 	.short	(.L_6 - .L_5)
	.align		4
.L_5:
        /*001c*/ 	.word	index@(_Z15ldmatrix_kernelv)
        /*0020*/ 	.word	0x00000028
.L_6:


//--------------------- .nv.compat                --------------------------
	.section	.nv.compat,"",@"SHT_CUDA_COMPAT_INFO"
	.align	4
        /*0000*/ 	.byte	0x02, 0x09, 0x00, 0x00, 0x02, 0x02, 0x01, 0x00, 0x02, 0x05, 0x05, 0x00, 0x03, 0x07, 0x01, 0x01
        /*0010*/ 	.byte	0x02, 0x03, 0x00, 0x00, 0x02, 0x06, 0x01, 0x00, 0x04, 0x0b, 0x08, 0x00, 0x09, 0x00, 0x00, 0x00
        /*0020*/ 	.byte	0x00, 0x00, 0x00, 0x00


//--------------------- .nv.info._Z15ldmatrix_kernelv --------------------------
	.section	.nv.info._Z15ldmatrix_kernelv,"",@"SHT_CUDA_INFO"
	.sectionflags	@""
	.align	4


	//----- nvinfo : EIATTR_CUDA_API_VERSION
	.align		4
        /*0000*/ 	.byte	0x04, 0x37
        /*0002*/ 	.short	(.L_8 - .L_7)
.L_7:
        /*0004*/ 	.word	0x00000082


	//----- nvinfo : EIATTR_SPARSE_MMA_MASK
	.align		4
.L_8:
        /*0008*/ 	.byte	0x03, 0x50
        /*000a*/ 	.short	0x0000


	//----- nvinfo : EIATTR_MAXREG_COUNT
	.align		4
        /*000c*/ 	.byte	0x03, 0x1b
        /*000e*/ 	.short	0x00ff


	//----- nvinfo : EIATTR_NUM_BARRIERS
	.align		4
        /*0010*/ 	.byte	0x02, 0x4c
        /*0012*/ 	.byte	0x01
	.zero		1


	//----- nvinfo : EIATTR_EXTERNS
	.align		4
        /*0014*/ 	.byte	0x04, 0x0f
        /*0016*/ 	.short	(.L_10 - .L_9)


	//   ....[0]....
	.align		4
.L_9:
        /*0018*/ 	.word	index@(vprintf)


	//----- nvinfo : EIATTR_MERCURY_ISA_VERSION
	.align		4
.L_10:
        /*001c*/ 	.byte	0x03, 0x5f
        /*001e*/ 	.short	0x0101


	//----- nvinfo : EIATTR_VRC_CTA_INIT_COUNT
	.align		4
        /*0020*/ 	.byte	0x02, 0x4a
	.zero		1
	.zero		1


	//----- nvinfo : EIATTR_SYSCALL_OFFSETS
	.align		4
        /*0024*/ 	.byte	0x04, 0x46
        /*0026*/ 	.short	(.L_12 - .L_11)


	//   ....[0]....
.L_11:
        /*0028*/ 	.word	0x00001060


	//----- nvinfo : EIATTR_EXIT_INSTR_OFFSETS
	.align		4
.L_12:
        /*002c*/ 	.byte	0x04, 0x1c
        /*002e*/ 	.short	(.L_14 - .L_13)


	//   ....[0]....
.L_13:
        /*0030*/ 	.word	0x00001070


	//----- nvinfo : EIATTR_CRS_STACK_SIZE
	.align		4
.L_14:
        /*0034*/ 	.byte	0x04, 0x1e
        /*0036*/ 	.short	(.L_16 - .L_15)
.L_15:
        /*0038*/ 	.word	0x00000000


	//----- nvinfo : EIATTR_SW_WAR
	.align		4
.L_16:
        /*003c*/ 	.byte	0x04, 0x36
        /*003e*/ 	.short	(.L_18 - .L_17)
.L_17:
        /*0040*/ 	.word	0x00000008
.L_18:


//--------------------- .nv.callgraph             --------------------------
	.section	.nv.callgraph,"",@"SHT_CUDA_CALLGRAPH"
	.align	4
	.sectionentsize	8
	.align		4
        /*0000*/ 	.word	0x00000000
	.align		4
        /*0004*/ 	.word	0xffffffff
	.align		4
        /*0008*/ 	.word	index@(_Z15ldmatrix_kernelv)
	.align		4
        /*000c*/ 	.word	index@(vprintf)
	.align		4
        /*0010*/ 	.word	0x00000000
	.align		4
        /*0014*/ 	.word	0xfffffffe
	.align		4
        /*0018*/ 	.word	0x00000000
	.align		4
        /*001c*/ 	.word	0xfffffffd
	.align		4
        /*0020*/ 	.word	0x00000000
	.align		4
        /*0024*/ 	.word	0xfffffffc


//--------------------- .nv.constant4             --------------------------
	.section	.nv.constant4,"a",@progbits
	.align	8
	.align		8
.nv.constant4:
        /*0000*/ 	.dword	vprintf
	.align		8
        /*0008*/ 	.dword	$str


//--------------------- .text._Z15ldmatrix_kernelv --------------------------
	.section	.text._Z15ldmatrix_kernelv,"ax",@progbits
	.align	128
        .global         _Z15ldmatrix_kernelv
        .type           _Z15ldmatrix_kernelv,@function
        .size           _Z15ldmatrix_kernelv,(.L_x_4 - _Z15ldmatrix_kernelv)
        .other          _Z15ldmatrix_kernelv,@"STO_CUDA_ENTRY STV_DEFAULT"
_Z15ldmatrix_kernelv:
.text._Z15ldmatrix_kernelv:
[----:B------:R-:W0:Y:S01]  /*0000*/  LDC R1, c[0x0][0x37c] ;  /* 0x0000df00ff017b82 */ /* 0x000e220000000800 */
[----:B------:R-:W1:Y:S01]  /*0010*/  S2R R0, SR_TID.X ;  /* 0x0000000000007919 */ /* 0x000e620000002100 */
[----:B------:R-:W2:Y:S01]  /*0020*/  LDCU UR4, c[0x0][0x2f8] ;  /* 0x00005f00ff0477ac */ /* 0x000ea20008000800 */
[----:B0-----:R-:W-:Y:S01]  /*0030*/  VIADD R1, R1, 0xffffffd8 ;  /* 0xffffffd801017836 */ /* 0x001fe20000000000 */
[----:B------:R-:W-:Y:S01]  /*0040*/  BSSY.RECONVERGENT B0, `(.L_x_0) ;  /* 0x00000e8000007945 */ /* 0x000fe20003800200 */
[----:B------:R-:W0:Y:S03]  /*0050*/  LDCU UR5, c[0x0][0x2fc] ;  /* 0x00005f80ff0577ac */ /* 0x000e260008000800 */
[----:B--2---:R-:W-:-:S05]  /*0060*/  IADD3 R6, P1, PT, R1, UR4, RZ ;  /* 0x0000000401067c10 */ /* 0x004fca000ff3e0ff */
[----:B0-----:R-:W-:Y:S01]  /*0070*/  IMAD.X R7, RZ, RZ, UR5, P1 ;  /* 0x00000005ff077e24 */ /* 0x001fe200088e06ff */
[----:B-1----:R-:W-:-:S13]  /*0080*/  ISETP.NE.AND P0, PT, R0, RZ, PT ;  /* 0x000000ff0000720c */ /* 0x002fda0003f05270 */
[----:B------:R-:W-:Y:S05]  /*0090*/  @P0 BRA `(.L_x_1) ;  /* 0x0000000c00880947 */ /* 0x000fea0003800000 */
[----:B------:R-:W0:Y:S01]  /*00a0*/  S2UR UR5, SR_CgaCtaId ;  /* 0x00000000000579c3 */ /* 0x000e220000008800 */
[----:B------:R-:W1:Y:S01]  /*00b0*/  I2F.F16.RM R2, 0x1 ;  /* 0x0000000100027906 */ /* 0x000e620000204c00 */
[----:B------:R-:W-:-:S07]  /*00c0*/  UMOV UR4, 0x400 ;  /* 0x0000040000047882 */ /* 0x000fce0000000000 */
[----:B------:R-:W-:Y:S01]  /*00d0*/  I2F.F16.RM R3, 0x2 ;  /* 0x0000000200037906 */ /* 0x000fe20000204c00 */
[----:B-1----:R-:W-:-:S07]  /*00e0*/  PRMT R2, RZ, 0x5410, R2 ;  /* 0x00005410ff027816 */ /* 0x002fce0000000002 */
[----:B------:R-:W1:Y:S01]  /*00f0*/  I2F.F16.RM R16, 0x3 ;  /* 0x0000000300107906 */ /* 0x000e620000204c00 */
[----:B0-----:R-:W-:-:S07]  /*0100*/  ULEA UR4, UR5, UR4, 0x18 ;  /* 0x0000000405047291 */ /* 0x001fce000f8ec0ff */
[----:B------:R-:W-:Y:S01]  /*0110*/  I2F.F16.RM R27, 0x4 ;  /* 0x00000004001b7906 */ /* 0x000fe20000204c00 */
[----:B-1----:R-:W-:-:S07]  /*0120*/  PRMT R3, R3, 0x5410, R16 ;  /* 0x0000541003037816 */ /* 0x002fce0000000010 */
[----:B------:R-:W0:Y:S01]  /*0130*/  I2F.F16.RM R11, 0x5 ;  /* 0x00000005000b7906 */ /* 0x000e220000204c00 */
[----:B------:R0:W-:Y:S07]  /*0140*/  STS.64 [UR4], R2 ;  /* 0x00000002ff007988 */ /* 0x0001ee0008000a04 */
[----:B------:R-:W-:Y:S08]  /*0150*/  I2F.F16.RM R13, 0x6 ;  /* 0x00000006000d7906 */ /* 0x000ff00000204c00 */
[----:B------:R-:W1:Y:S01]  /*0160*/  I2F.F16.RM R5, 0x7 ;  /* 0x0000000700057906 */ /* 0x000e620000204c00 */
[----:B0-----:R-:W-:-:S07]  /*0170*/  PRMT R2, R27, 0x5410, R11 ;  /* 0x000054101b027816 */ /* 0x001fce000000000b */
[----:B------:R-:W-:Y:S01]  /*0180*/  I2F.F16.RM R15, 0x8 ;  /* 0x00000008000f7906 */ /* 0x000fe20000204c00 */
[----:B-1----:R-:W-:-:S07]  /*0190*/  PRMT R3, R13, 0x5410, R5 ;  /* 0x000054100d037816 */ /* 0x002fce0000000005 */
[----:B------:R-:W0:Y:S01]  /*01a0*/  I2F.F16.RM R4, 0x9 ;  /* 0x0000000900047906 */ /* 0x000e220000204c00 */
[----:B------:R0:W-:Y:S07]  /*01b0*/  STS.64 [UR4+0x8], R2 ;  /* 0x00000802ff007988 */ /* 0x0001ee0008000a04 */
        /* <DEDUP_REMOVED lines=153> */
[----:B------:R-:W-:Y:S07]  /*0b50*/  STS.64 [UR4+0xb8], R2 ;  /* 0x0000b802ff007988 */ /* 0x000fee0008000a04 */
[----:B------:R-:W-:Y:S01]  /*0b60*/  I2F.F16.RM R5, 0x62 ;  /* 0x0000006200057906 */ /* 0x000fe20000204c00 */
[----:B0-----:R-:W-:-:S07]  /*0b70*/  PRMT R4, R4, 0x5410, R28 ;  /* 0x0000541004047816 */ /* 0x001fce000000001c */
[----:B------:R-:W0:Y:S08]  /*0b80*/  I2F.F16.RM R27, 0x63 ;  /* 0x00000063001b7906 */ /* 0x000e300000204c00 */
[----:B------:R-:W-:Y:S01]  /*0b90*/  I2F.F16.RM R14, 0x68 ;  /* 0x00000068000e7906 */ /* 0x000fe20000204c00 */
[----:B0-----:R-:W-:-:S07]  /*0ba0*/  PRMT R5, R5, 0x5410, R27 ;  /* 0x0000541005057816 */ /* 0x001fce000000001b */
        /* <DEDUP_REMOVED lines=8> */
[----:B------:R1:W-:Y:S07]  /*0c30*/  STS.64 [UR4+0xd0], R14 ;  /* 0x0000d00eff007988 */ /* 0x0003ee0008000a04 */
[----:B------:R-:W-:Y:S01]  /*0c40*/  I2F.F16.RM R13, 0x66 ;  /* 0x00000066000d7906 */ /* 0x000fe20000204c00 */
[----:B0-----:R-:W-:-:S07]  /*0c50*/  PRMT R12, R12, 0x5410, R8 ;  /* 0x000054100c0c7816 */ /* 0x001fce0000000008 */
[----:B------:R-:W0:Y:S08]  /*0c60*/  I2F.F16.RM R9, 0x67 ;  /* 0x0000006700097906 */ /* 0x000e300000204c00 */
[----:B------:R-:W-:Y:S01]  /*0c70*/  I2F.F16.RM R21, 0x70 ;  /* 0x0000007000157906 */ /* 0x000fe20000204c00 */
[----:B0-----:R-:W-:-:S07]  /*0c80*/  PRMT R13, R13, 0x5410, R9 ;  /* 0x000054100d0d7816 */ /* 0x001fce0000000009 */
[----:B------:R-:W1:Y:S01]  /*0c90*/  I2F.F16.RM R19, 0x71 ;  /* 0x0000007100137906 */ /* 0x000e620000204c00 */
[----:B------:R0:W-:Y:S07]  /*0ca0*/  STS.64 [UR4+0xc8], R12 ;  /* 0x0000c80cff007988 */ /* 0x0001ee0008000a04 */
[----:B------:R-:W-:Y:S01]  /*0cb0*/  I2F.F16.RM R17, 0x76 ;  /* 0x0000007600117906 */ /* 0x000fe20000204c00 */
[----:B-1----:R-:W-:-:S07]  /*0cc0*/  PRMT R14, R21, 0x5410, R19 ;  /* 0x00005410150e7816 */ /* 0x002fce0000000013 */
[----:B------:R-:W1:Y:S08]  /*0cd0*/  I2F.F16.RM R2, 0x77 ;  /* 0x0000007700027906 */ /* 0x000e700000204c00 */
        /* <DEDUP_REMOVED lines=8> */
[----:B------:R-:W1:Y:S01]  /*0d60*/  I2F.F16.RM R8, 0x7b ;  /* 0x0000007b00087906 */ /* 0x000e620000204c00 */
[----:B------:R2:W-:Y:S07]  /*0d70*/  STS.64 [UR4+0xe0], R14 ;  /* 0x0000e00eff007988 */ /* 0x0005ee0008000a04 */
[----:B------:R-:W-:Y:S01]  /*0d80*/  I2F.F16.RM R25, 0x6c ;  /* 0x0000006c00197906 */ /* 0x000fe20000204c00 */
[----:B-1----:R-:W-:-:S07]  /*0d90*/  PRMT R3, R5, 0x5410, R8 ;  /* 0x0000541005037816 */ /* 0x002fce0000000008 */
[----:B------:R-:W0:Y:S01]  /*0da0*/  I2F.F16.RM R23, 0x6d ;  /* 0x0000006d00177906 */ /* 0x000e220000204c00 */
[----:B------:R2:W-:Y:S07]  /*0db0*/  STS.64 [UR4+0xf0], R2 ;  /* 0x0000f002ff007988 */ /* 0x0005ee0008000a04 */
        /* <DEDUP_REMOVED lines=9> */
[----:B------:R-:W0:Y:S01]  /*0e50*/  I2F.F16.RM R10, 0x7d ;  /* 0x0000007d000a7906 */ /* 0x000e220000204c00 */
[----:B------:R2:W-:Y:S07]  /*0e60*/  STS.64 [UR4+0xe8], R16 ;  /* 0x0000e810ff007988 */ /* 0x0005ee0008000a04 */
[----:B------:R-:W-:Y:S01]  /*0e70*/  I2F.F16.RM R26, 0x7e ;  /* 0x0000007e001a7906 */ /* 0x000fe20000204c00 */
[----:B0-----:R-:W-:-:S07]  /*0e80*/  PRMT R4, R9, 0x5410, R10 ;  /* 0x0000541009047816 */ /* 0x001fce000000000a */
[----:B------:R-:W0:Y:S02]  /*0e90*/  I2F.F16.RM R21, 0x7f ;  /* 0x0000007f00157906 */ /* 0x000e240000204c00 */
[----:B0-----:R-:W-:-:S05]  /*0ea0*/  PRMT R5, R26, 0x5410, R21 ;  /* 0x000054101a057816 */ /* 0x001fca0000000015 */
[----:B------:R2:W-:Y:S02]  /*0eb0*/  STS.64 [UR4+0xf8], R4 ;  /* 0x0000f804ff007988 */ /* 0x0005e40008000a04 */
.L_x_1:
[----:B------:R-:W-:Y:S05]  /*0ec0*/  BSYNC.RECONVERGENT B0 ;  /* 0x0000000000007941 */ /* 0x000fea0003800200 */
.L_x_0:
[----:B------:R-:W0:Y:S08]  /*0ed0*/  S2UR UR5, SR_CgaCtaId ;  /* 0x00000000000579c3 */ /* 0x000e300000008800 */
[----:B------:R-:W-:Y:S01]  /*0ee0*/  BAR.SYNC.DEFER_BLOCKING 0x0 ;  /* 0x0000000000007b1d */ /* 0x000fe20000010000 */
[----:B--2---:R-:W-:-:S05]  /*0ef0*/  MOV R14, 0x0 ;  /* 0x00000000000e7802 */ /* 0x004fca0000000f00 */
[----:B------:R-:W-:Y:S02]  /*0f00*/  UMOV UR4, 0x400 ;  /* 0x0000040000047882 */ /* 0x000fe40000000000 */
[----:B------:R-:W1:Y:S01]  /*0f10*/  LDC.64 R14, c[0x4][R14] ;  /* 0x010000000e0e7b82 */ /* 0x000e620000000a00 */
[----:B------:R-:W-:Y:S01]  /*0f20*/  STL [R1], R0 ;  /* 0x0000000001007387 */ /* 0x000fe20000100800 */
[----:B0-----:R-:W-:-:S06]  /*0f30*/  ULEA UR4, UR5, UR4, 0x18 ;  /* 0x0000000405047291 */ /* 0x001fcc000f8ec0ff */
[----:B------:R-:W-:-:S05]  /*0f40*/  LEA R4, R0, UR4, 0x4 ;  /* 0x0000000400047c11 */ /* 0x000fca000f8e20ff */
[----:B------:R-:W0:Y:S01]  /*0f50*/  LDCU.64 UR4, c[0x4][0x8] ;  /* 0x01000100ff0477ac */ /* 0x000e220008000a00 */
[----:B------:R-:W2:Y:S02]  /*0f60*/  LDSM.16.M88.2 R4, [R4] ;  /* 0x000000000404783b */ /* 0x000ea40000000100 */
[--C-:B--2---:R-:W-:Y:S02]  /*0f70*/  HADD2.F32 R2, -RZ, R4.reuse.H0_H0 ;  /* 0x20000004ff027230 */ /* 0x104fe40000004100 */
[----:B------:R-:W-:Y:S02]  /*0f80*/  HADD2.F32 R8, -RZ, R4.H1_H1 ;  /* 0x30000004ff087230 */ /* 0x000fe40000004100 */
[--C-:B------:R-:W-:Y:S02]  /*0f90*/  HADD2.F32 R10, -RZ, R5.reuse.H0_H0 ;  /* 0x20000005ff0a7230 */ /* 0x100fe40000004100 */
[----:B------:R-:W-:Y:S01]  /*0fa0*/  HADD2.F32 R12, -RZ, R5.H1_H1 ;  /* 0x30000005ff0c7230 */ /* 0x000fe20000004100 */
[----:B------:R-:W2:Y:S01]  /*0fb0*/  F2F.F64.F32 R2, R2 ;  /* 0x0000000200027310 */ /* 0x000ea20000201800 */
[----:B0-----:R-:W-:-:S02]  /*0fc0*/  IMAD.U32 R4, RZ, RZ, UR4 ;  /* 0x00000004ff047e24 */ /* 0x001fc4000f8e00ff */
[----:B------:R-:W-:-:S05]  /*0fd0*/  IMAD.U32 R5, RZ, RZ, UR5 ;  /* 0x00000005ff057e24 */ /* 0x000fca000f8e00ff */
[----:B------:R-:W0:Y:S01]  /*0fe0*/  F2F.F64.F32 R8, R8 ;  /* 0x0000000800087310 */ /* 0x000e220000201800 */
[----:B--2---:R2:W-:Y:S07]  /*0ff0*/  STL.64 [R1+0x8], R2 ;  /* 0x0000080201007387 */ /* 0x0045ee0000100a00 */
[----:B------:R-:W3:Y:S01]  /*1000*/  F2F.F64.F32 R10, R10 ;  /* 0x0000000a000a7310 */ /* 0x000ee20000201800 */
[----:B0-----:R2:W-:Y:S07]  /*1010*/  STL.64 [R1+0x10], R8 ;  /* 0x0000100801007387 */ /* 0x0015ee0000100a00 */
[----:B------:R-:W0:Y:S01]  /*1020*/  F2F.F64.F32 R12, R12 ;  /* 0x0000000c000c7310 */ /* 0x000e220000201800 */
[----:B---3--:R2:W-:Y:S04]  /*1030*/  STL.64 [R1+0x18], R10 ;  /* 0x0000180a01007387 */ /* 0x0085e80000100a00 */
[----:B01----:R2:W-:Y:S02]  /*1040*/  STL.64 [R1+0x20], R12 ;  /* 0x0000200c01007387 */ /* 0x0035e40000100a00 */
[----:B------:R-:W-:-:S07]  /*1050*/  LEPC R20, `(.L_x_2) ;  /* 0x000000001014794e */ /* 0x000fce0000000000 */
[----:B--2---:R-:W-:Y:S05]  /*1060*/  CALL.ABS.NOINC R14 ;  /* 0x000000000e007343 */ /* 0x004fea0003c00000 */
.L_x_2:
[----:B------:R-:W-:Y:S05]  /*1070*/  EXIT ;  /* 0x000000000000794d */ /* 0x000fea0003800000 */
.L_x_3:
[----:B------:R-:W-:-:S00]  /*1080*/  BRA `(.L_x_3) ;  /* 0xfffffffc00fc7947 */ /* 0x000fc0000383ffff */
[----:B------:R-:W-:-:S00]  /*1090*/  NOP ;  /* 0x0000000000007918 */ /* 0x000fc00000000000 */
        /* <DEDUP_REMOVED lines=14> */
.L_x_4:


//--------------------- .nv.global.init           --------------------------
	.section	.nv.global.init,"aw",@progbits
.nv.global.init:
	.type		$str,@object
	.size		$str,(.L_0 - $str)
$str:
        /*0000*/ 	.byte	0x74, 0x68, 0x72, 0x65, 0x61, 0x64, 0x20, 0x25, 0x64, 0x20, 0x76, 0x61, 0x6c, 0x20, 0x25, 0x66
        /*0010*/ 	.byte	0x3a, 0x25, 0x66, 0x20, 0x25, 0x66, 0x3a, 0x25, 0x66, 0x0a, 0x00
.L_0:


//--------------------- .nv.shared._Z15ldmatrix_kernelv --------------------------
	.section	.nv.shared._Z15ldmatrix_kernelv,"aw",@nobits
	.sectionflags	@""
	.align	2
.nv.shared._Z15ldmatrix_kernelv:
	.zero		1280


//--------------------- .nv.shared.reserved.0     --------------------------
	.section	.nv.shared.reserved.0,"aw",@nobits
	.weak		__nv_reservedSMEM_offset_0_alias
	.size		__nv_reservedSMEM_offset_0_alias, 0, 64
	.other		__nv_reservedSMEM_offset_0_alias,@"STO_CUDA_RESERVED_SHARED STV_DEFAULT"
__nv_reservedSMEM_offset_0_alias:
	.zero		0
	.zero		64


//--------------------- .nv.constant0._Z15ldmatrix_kernelv --------------------------
	.section	.nv.constant0._Z15ldmatrix_kernelv,"a",@progbits
	.sectionflags	@""
	.align	4
.nv.constant0._Z15ldmatrix_kernelv:
	.zero		896


//--------------------- SYMBOLS --------------------------

	.type		.nv.reservedSmem.offset0,@object
	.size		.nv.reservedSmem.offset0,0x4
	.type		.nv.reservedSmem.cap,@object
	.size		.nv.reservedSmem.cap,0x4
	.type		vprintf,@function
